	.headerflags	@"EF_CUDA_TEXMODE_UNIFIED EF_CUDA_64BIT_ADDRESS EF_CUDA_SM80 EF_CUDA_VIRTUAL_SM(EF_CUDA_SM80)"
	.elftype	@"ET_EXEC"


//--------------------- .nv.info                  --------------------------
	.section	.nv.info,"",@"SHT_CUDA_INFO"
	.align	4


	//----- nvinfo : EIATTR_REGCOUNT
	.align		4
        /*0000*/ 	.byte	0x04, 0x2f
        /*0002*/ 	.short	(.L_13 - .L_12)
	.align		4
.L_12:
        /*0004*/ 	.word	index@(triton_)
        /*0008*/ 	.word	0x00000060


	//----- nvinfo : EIATTR_MIN_STACK_SIZE
	.align		4
.L_13:
        /*000c*/ 	.byte	0x04, 0x12
        /*000e*/ 	.short	(.L_15 - .L_14)
	.align		4
.L_14:
        /*0010*/ 	.word	index@(triton_)
        /*0014*/ 	.word	0x00000000


	//----- nvinfo : EIATTR_FRAME_SIZE
	.align		4
.L_15:
        /*0018*/ 	.byte	0x04, 0x11
        /*001a*/ 	.short	(.L_17 - .L_16)
	.align		4
.L_16:
        /*001c*/ 	.word	index@(triton_)
        /*0020*/ 	.word	0x00000000


	//----- nvinfo : EIATTR_MIN_STACK_SIZE
	.align		4
.L_17:
        /*0024*/ 	.byte	0x04, 0x12
        /*0026*/ 	.short	(.L_19 - .L_18)
	.align		4
.L_18:
        /*0028*/ 	.word	index@(triton_)
        /*002c*/ 	.word	0x00000000
.L_19:


//--------------------- .nv.info.triton_          --------------------------
	.section	.nv.info.triton_,"",@"SHT_CUDA_INFO"
	.sectionflags	@""
	.align	4


	//----- nvinfo : EIATTR_CUDA_API_VERSION
	.align		4
        /*0000*/ 	.byte	0x04, 0x37
        /*0002*/ 	.short	(.L_21 - .L_20)
.L_20:
        /*0004*/ 	.word	0x0000007c


	//----- nvinfo : EIATTR_SW2861232_WAR
	.align		4
.L_21:
        /*0008*/ 	.byte	0x01, 0x35
	.zero		2


	//----- nvinfo : EIATTR_PARAM_CBANK
	.align		4
        /*000c*/ 	.byte	0x04, 0x0a
        /*000e*/ 	.short	(.L_23 - .L_22)
	.align		4
.L_22:
        /*0010*/ 	.word	index@(.nv.constant0.triton_)
        /*0014*/ 	.short	0x0160
        /*0016*/ 	.short	0x005c


	//----- nvinfo : EIATTR_CBANK_PARAM_SIZE
	.align		4
.L_23:
        /*0018*/ 	.byte	0x03, 0x19
        /*001a*/ 	.short	0x005c


	//----- nvinfo : EIATTR_KPARAM_INFO
	.align		4
        /*001c*/ 	.byte	0x04, 0x17
        /*001e*/ 	.short	(.L_25 - .L_24)
.L_24:
        /*0020*/ 	.word	0x00000000
        /*0024*/ 	.short	0x000b
        /*0026*/ 	.short	0x0058
        /*0028*/ 	.byte	0x00, 0xf0, 0x11, 0x00


	//----- nvinfo : EIATTR_KPARAM_INFO
	.align		4
.L_25:
        /*002c*/ 	.byte	0x04, 0x17
        /*002e*/ 	.short	(.L_27 - .L_26)
.L_26:
        /*0030*/ 	.word	0x00000000
        /*0034*/ 	.short	0x000a
        /*0036*/ 	.short	0x0050
        /*0038*/ 	.byte	0x00, 0xf0, 0x21, 0x00


	//----- nvinfo : EIATTR_KPARAM_INFO
	.align		4
.L_27:
        /*003c*/ 	.byte	0x04, 0x17
        /*003e*/ 	.short	(.L_29 - .L_28)
.L_28:
        /*0040*/ 	.word	0x00000000
        /*0044*/ 	.short	0x0009
        /*0046*/ 	.short	0x0048
        /*0048*/ 	.byte	0x00, 0xf0, 0x21, 0x00


	//----- nvinfo : EIATTR_KPARAM_INFO
	.align		4
.L_29:
        /*004c*/ 	.byte	0x04, 0x17
        /*004e*/ 	.short	(.L_31 - .L_30)
.L_30:
        /*0050*/ 	.word	0x00000000
        /*0054*/ 	.short	0x0008
        /*0056*/ 	.short	0x0040
        /*0058*/ 	.byte	0x00, 0xf0, 0x21, 0x00


	//----- nvinfo : EIATTR_KPARAM_INFO
	.align		4
.L_31:
        /*005c*/ 	.byte	0x04, 0x17
        /*005e*/ 	.short	(.L_33 - .L_32)
.L_32:
        /*0060*/ 	.word	0x00000000
        /*0064*/ 	.short	0x0007
        /*0066*/ 	.short	0x0038
        /*0068*/ 	.byte	0x00, 0xf0, 0x21, 0x00


	//----- nvinfo : EIATTR_KPARAM_INFO
	.align		4
.L_33:
        /*006c*/ 	.byte	0x04, 0x17
        /*006e*/ 	.short	(.L_35 - .L_34)
.L_34:
        /*0070*/ 	.word	0x00000000
        /*0074*/ 	.short	0x0006
        /*0076*/ 	.short	0x0030
        /*0078*/ 	.byte	0x00, 0xf0, 0x21, 0x00


	//----- nvinfo : EIATTR_KPARAM_INFO
	.align		4
.L_35:
        /*007c*/ 	.byte	0x04, 0x17
        /*007e*/ 	.short	(.L_37 - .L_36)
.L_36:
        /*0080*/ 	.word	0x00000000
        /*0084*/ 	.short	0x0005
        /*0086*/ 	.short	0x0028
        /*0088*/ 	.byte	0x00, 0xf0, 0x21, 0x00


	//----- nvinfo : EIATTR_KPARAM_INFO
	.align		4
.L_37:
        /*008c*/ 	.byte	0x04, 0x17
        /*008e*/ 	.short	(.L_39 - .L_38)
.L_38:
        /*0090*/ 	.word	0x00000000
        /*0094*/ 	.short	0x0004
        /*0096*/ 	.short	0x0020
        /*0098*/ 	.byte	0x00, 0xf0, 0x21, 0x00


	//----- nvinfo : EIATTR_KPARAM_INFO
	.align		4
.L_39:
        /*009c*/ 	.byte	0x04, 0x17
        /*009e*/ 	.short	(.L_41 - .L_40)
.L_40:
        /*00a0*/ 	.word	0x00000000
        /*00a4*/ 	.short	0x0003
        /*00a6*/ 	.short	0x0018
        /*00a8*/ 	.byte	0x00, 0xf0, 0x21, 0x00


	//----- nvinfo : EIATTR_KPARAM_INFO
	.align		4
.L_41:
        /*00ac*/ 	.byte	0x04, 0x17
        /*00ae*/ 	.short	(.L_43 - .L_42)
.L_42:
        /*00b0*/ 	.word	0x00000000
        /*00b4*/ 	.short	0x0002
        /*00b6*/ 	.short	0x0010
        /*00b8*/ 	.byte	0x00, 0xf0, 0x21, 0x00


	//----- nvinfo : EIATTR_KPARAM_INFO
	.align		4
.L_43:
        /*00bc*/ 	.byte	0x04, 0x17
        /*00be*/ 	.short	(.L_45 - .L_44)
.L_44:
        /*00c0*/ 	.word	0x00000000
        /*00c4*/ 	.short	0x0001
        /*00c6*/ 	.short	0x0008
        /*00c8*/ 	.byte	0x00, 0xf0, 0x21, 0x00


	//----- nvinfo : EIATTR_KPARAM_INFO
	.align		4
.L_45:
        /*00cc*/ 	.byte	0x04, 0x17
        /*00ce*/ 	.short	(.L_47 - .L_46)
.L_46:
        /*00d0*/ 	.word	0x00000000
        /*00d4*/ 	.short	0x0000
        /*00d6*/ 	.short	0x0000
        /*00d8*/ 	.byte	0x00, 0xf0, 0x21, 0x00


	//----- nvinfo : EIATTR_MAXREG_COUNT
	.align		4
.L_47:
        /*00dc*/ 	.byte	0x03, 0x1b
        /*00de*/ 	.short	0x00ff


	//----- nvinfo : EIATTR_EXTERNS
	.align		4
        /*00e0*/ 	.byte	0x04, 0x0f
        /*00e2*/ 	.short	(.L_49 - .L_48)


	//   ....[0]....
	.align		4
.L_48:
        /*00e4*/ 	.word	index@(__assertfail)


	//----- nvinfo : EIATTR_SYSCALL_OFFSETS
	.align		4
.L_49:
        /*00e8*/ 	.byte	0x04, 0x46
        /*00ea*/ 	.short	(.L_51 - .L_50)


	//   ....[0]....
.L_50:
        /*00ec*/ 	.word	0x00000580


	//   ....[1]....
        /*00f0*/ 	.word	0x00000880


	//   ....[2]....
        /*00f4*/ 	.word	0x00000b40


	//   ....[3]....
        /*00f8*/ 	.word	0x00000e00


	//----- nvinfo : EIATTR_EXIT_INSTR_OFFSETS
	.align		4
.L_51:
        /*00fc*/ 	.byte	0x04, 0x1c
        /*00fe*/ 	.short	(.L_53 - .L_52)


	//   ....[0]....
.L_52:
        /*0100*/ 	.word	0x00001100


	//----- nvinfo : EIATTR_MAX_THREADS
	.align		4
.L_53:
        /*0104*/ 	.byte	0x04, 0x05
        /*0106*/ 	.short	(.L_55 - .L_54)
.L_54:
        /*0108*/ 	.word	0x00000080
        /*010c*/ 	.word	0x00000001
        /*0110*/ 	.word	0x00000001


	//----- nvinfo : EIATTR_CRS_STACK_SIZE
	.align		4
.L_55:
        /*0114*/ 	.byte	0x04, 0x1e
        /*0116*/ 	.short	(.L_57 - .L_56)
.L_56:
        /*0118*/ 	.word	0x00000000
.L_57:


//--------------------- .nv.callgraph             --------------------------
	.section	.nv.callgraph,"",@"SHT_CUDA_CALLGRAPH"
	.align	4
	.sectionentsize	8
	.align		4
        /*0000*/ 	.word	0x00000000
	.align		4
        /*0004*/ 	.word	0xffffffff
	.align		4
        /*0008*/ 	.word	index@(triton_)
	.align		4
        /*000c*/ 	.word	index@(__assertfail)
	.align		4
        /*0010*/ 	.word	0x00000000
	.align		4
        /*0014*/ 	.word	0xfffffffe
	.align		4
        /*0018*/ 	.word	0x00000000
	.align		4
        /*001c*/ 	.word	0xfffffffd
	.align		4
        /*0020*/ 	.word	0x00000000
	.align		4
        /*0024*/ 	.word	0xfffffffc


//--------------------- .nv.rel.action            --------------------------
	.section	.nv.rel.action,"",@"SHT_CUDA_RELOCINFO"
	.align	8
	.sectionentsize	8
        /*0000*/ 	.byte	0x73, 0x00, 0x00, 0x00, 0x00, 0x00, 0x00, 0x00, 0x00, 0x00, 0x00, 0x11, 0x25, 0x00, 0x05, 0x36


//--------------------- .nv.constant4             --------------------------
	.section	.nv.constant4,"a",@progbits
	.align	8
	.align		8
.nv.constant4:
        /*0000*/ 	.dword	__assertfail
	.align		8
        /*0008*/ 	.dword	assertFunc_3
	.align		8
        /*0010*/ 	.dword	assertFile_3
	.align		8
        /*0018*/ 	.dword	assertMessage_3
	.align		8
        /*0020*/ 	.dword	assertFunc_2
	.align		8
        /*0028*/ 	.dword	assertFile_2
	.align		8
        /*0030*/ 	.dword	assertMessage_2
	.align		8
        /*0038*/ 	.dword	assertFunc_1
	.align		8
        /*0040*/ 	.dword	assertFile_1
	.align		8
        /*0048*/ 	.dword	assertMessage_1
	.align		8
        /*0050*/ 	.dword	assertFunc_0
	.align		8
        /*0058*/ 	.dword	assertFile_0
	.align		8
        /*0060*/ 	.dword	assertMessage_0


//--------------------- .nv.constant0.triton_     --------------------------
	.section	.nv.constant0.triton_,"a",@progbits
	.sectionflags	@""
	.align	4
.nv.constant0.triton_:
	.zero		444


//--------------------- .text.triton_             --------------------------
	.section	.text.triton_,"ax",@progbits
	.sectioninfo	@"SHI_REGISTERS=96"
	.align	128
        .global         triton_
        .type           triton_,@function
        .size           triton_,(.L_x_9 - triton_)
        .other          triton_,@"STO_CUDA_ENTRY STV_DEFAULT"
triton_:
.text.triton_:
[----:B------:R-:W-:Y:S02]  /*0000*/  IMAD.MOV.U32 R1, RZ, RZ, c[0x0][0x28] ;  /* 0x00000a00ff017624 */ /* 0x000fe400078e00ff */
[----:B------:R-:W0:Y:S01]  /*0010*/  S2R R0, SR_TID.X ;  /* 0x0000000000007919 */ /* 0x000e220000002100 */
[----:B------:R-:W-:Y:S01]  /*0020*/  IMAD.MOV.U32 R93, RZ, RZ, 0x8 ;  /* 0x00000008ff5d7424 */ /* 0x000fe200078e00ff */
[----:B------:R-:W-:Y:S02]  /*0030*/  ULDC.64 UR36, c[0x0][0x118] ;  /* 0x0000460000247ab9 */ /* 0x000fe40000000a00 */
[----:B------:R-:W1:Y:S01]  /*0040*/  S2R R85, SR_CTAID.X ;  /* 0x0000000000557919 */ /* 0x000e620000002500 */
[----:B0-----:R-:W-:-:S05]  /*0050*/  IMAD.SHL.U32 R0, R0, 0x4, RZ ;  /* 0x0000000400007824 */ /* 0x001fca00078e00ff */
[----:B------:R-:W-:-:S05]  /*0060*/  LOP3.LUT R0, R0, 0x1fc, RZ, 0xc0, !PT ;  /* 0x000001fc00007812 */ /* 0x000fca00078ec0ff */
[----:B-1----:R-:W-:-:S05]  /*0070*/  IMAD R85, R85, 0x400, R0 ;  /* 0x0000040055557824 */ /* 0x002fca00078e0200 */
[----:B------:R-:W-:Y:S02]  /*0080*/  SHF.R.S32.HI R0, RZ, 0x1f, R85 ;  /* 0x0000001fff007819 */ /* 0x000fe40000011455 */
[----:B------:R-:W-:Y:S02]  /*0090*/  IADD3 R76, R85, 0x200, RZ ;  /* 0x00000200554c7810 */ /* 0x000fe40007ffe0ff */
[C---:B------:R-:W-:Y:S02]  /*00a0*/  LEA.HI R10, R0.reuse, R85, RZ, 0xe ;  /* 0x00000055000a7211 */ /* 0x040fe400078f70ff */
[----:B------:R-:W-:Y:S02]  /*00b0*/  LEA.HI R0, R0, R76, RZ, 0xe ;  /* 0x0000004c00007211 */ /* 0x000fe400078f70ff */
[----:B------:R-:W-:Y:S02]  /*00c0*/  SHF.R.S32.HI R86, RZ, 0xe, R10 ;  /* 0x0000000eff567819 */ /* 0x000fe4000001140a */
[----:B------:R-:W-:-:S03]  /*00d0*/  SHF.R.S32.HI R92, RZ, 0xe, R0 ;  /* 0x0000000eff5c7819 */ /* 0x000fc60000011400 */
[----:B------:R-:W-:-:S04]  /*00e0*/  IMAD.WIDE R6, R86, R93, c[0x0][0x160] ;  /* 0x0000580056067625 */ /* 0x000fc800078e025d */
[CC--:B------:R-:W-:Y:S02]  /*00f0*/  IMAD.WIDE R8, R92.reuse, R93.reuse, c[0x0][0x160] ;  /* 0x000058005c087625 */ /* 0x0c0fe400078e025d */
[----:B------:R-:W2:Y:S04]  /*0100*/  LDG.E.EL.64 R6, [R6.64] ;  /* 0x0000002406067981 */ /* 0x000ea8000c2e1b00 */
[----:B------:R-:W3:Y:S01]  /*0110*/  LDG.E.EL.64 R8, [R8.64] ;  /* 0x0000002408087981 */ /* 0x000ee2000c2e1b00 */
[----:B------:R-:W-:-:S04]  /*0120*/  IMAD.WIDE R4, R92, R93, c[0x0][0x170] ;  /* 0x00005c005c047625 */ /* 0x000fc800078e025d */
[-C--:B------:R-:W-:Y:S02]  /*0130*/  IMAD.WIDE R2, R86, R93.reuse, c[0x0][0x170] ;  /* 0x00005c0056027625 */ /* 0x080fe400078e025d */
[----:B------:R-:W4:Y:S04]  /*0140*/  LDG.E.EL.64 R4, [R4.64] ;  /* 0x0000002404047981 */ /* 0x000f28000c2e1b00 */
[----:B------:R-:W4:Y:S01]  /*0150*/  LDG.E.EL.64 R2, [R2.64] ;  /* 0x0000002402027981 */ /* 0x000f22000c2e1b00 */
[----:B------:R-:W-:Y:S01]  /*0160*/  LOP3.LUT R22, R10, 0xffffc000, RZ, 0xc0, !PT ;  /* 0xffffc0000a167812 */ /* 0x000fe200078ec0ff */
[----:B------:R-:W-:-:S04]  /*0170*/  IMAD.WIDE R28, R86, R93, c[0x0][0x180] ;  /* 0x00006000561c7625 */ /* 0x000fc800078e025d */
[----:B------:R-:W-:Y:S02]  /*0180*/  IMAD.IADD R22, R85, 0x1, -R22 ;  /* 0x0000000155167824 */ /* 0x000fe400078e0a16 */
[-C--:B------:R-:W-:Y:S01]  /*0190*/  IMAD.WIDE R24, R86, R93.reuse, c[0x0][0x190] ;  /* 0x0000640056187625 */ /* 0x080fe200078e025d */
[----:B------:R-:W5:Y:S03]  /*01a0*/  LDG.E.EL.64 R28, [R28.64] ;  /* 0x000000241c1c7981 */ /* 0x000f66000c2e1b00 */
[-C--:B------:R-:W-:Y:S02]  /*01b0*/  IMAD.WIDE R36, R92, R93.reuse, c[0x0][0x180] ;  /* 0x000060005c247625 */ /* 0x080fe400078e025d */
[----:B------:R-:W5:Y:S02]  /*01c0*/  LDG.E.EL.64 R24, [R24.64] ;  /* 0x0000002418187981 */ /* 0x000f64000c2e1b00 */
[----:B------:R-:W-:-:S02]  /*01d0*/  IMAD.WIDE R86, R86, R93, c[0x0][0x1a0] ;  /* 0x0000680056567625 */ /* 0x000fc400078e025d */
[----:B------:R-:W5:Y:S02]  /*01e0*/  LDG.E.EL.64 R36, [R36.64] ;  /* 0x0000002424247981 */ /* 0x000f64000c2e1b00 */
[CC--:B------:R-:W-:Y:S02]  /*01f0*/  IMAD.WIDE R26, R92.reuse, R93.reuse, c[0x0][0x190] ;  /* 0x000064005c1a7625 */ /* 0x0c0fe400078e025d */
[----:B------:R-:W5:Y:S02]  /*0200*/  LDG.E.EL.64 R86, [R86.64] ;  /* 0x0000002456567981 */ /* 0x000f64000c2e1b00 */
[----:B------:R-:W-:Y:S02]  /*0210*/  IMAD.WIDE R92, R92, R93, c[0x0][0x1a0] ;  /* 0x000068005c5c7625 */ /* 0x000fe400078e025d */
[----:B------:R-:W5:Y:S04]  /*0220*/  LDG.E.EL.64 R26, [R26.64] ;  /* 0x000000241a1a7981 */ /* 0x000f68000c2e1b00 */
[----:B------:R-:W5:Y:S01]  /*0230*/  LDG.E.EL.64 R92, [R92.64] ;  /* 0x000000245c5c7981 */ /* 0x000f62000c2e1b00 */
[----:B--2---:R-:W-:-:S02]  /*0240*/  SHF.R.U32.HI R13, RZ, 0x14, R7 ;  /* 0x00000014ff0d7819 */ /* 0x004fc40000011607 */
[----:B---3--:R-:W-:Y:S02]  /*0250*/  SHF.R.U32.HI R11, RZ, 0x14, R9 ;  /* 0x00000014ff0b7819 */ /* 0x008fe40000011609 */
[----:B------:R-:W-:Y:S02]  /*0260*/  LOP3.LUT R13, R13, 0x800, RZ, 0xc0, !PT ;  /* 0x000008000d0d7812 */ /* 0x000fe400078ec0ff */
[----:B------:R-:W-:Y:S02]  /*0270*/  LOP3.LUT R11, R11, 0x800, RZ, 0xc0, !PT ;  /* 0x000008000b0b7812 */ /* 0x000fe400078ec0ff */
[----:B------:R-:W-:Y:S02]  /*0280*/  IADD3 R12, P0, R6, R13, RZ ;  /* 0x0000000d060c7210 */ /* 0x000fe40007f1e0ff */
[----:B------:R-:W-:-:S03]  /*0290*/  IADD3 R6, P1, R8, R11, RZ ;  /* 0x0000000b08067210 */ /* 0x000fc60007f3e0ff */
[----:B------:R-:W-:Y:S01]  /*02a0*/  IMAD.X R11, RZ, RZ, R7, P0 ;  /* 0x000000ffff0b7224 */ /* 0x000fe200000e0607 */
[----:B------:R-:W-:Y:S01]  /*02b0*/  LOP3.LUT R7, R0, 0xffffc000, RZ, 0xc0, !PT ;  /* 0xffffc00000077812 */ /* 0x000fe200078ec0ff */
[----:B------:R-:W-:Y:S01]  /*02c0*/  IMAD.X R9, RZ, RZ, R9, P1 ;  /* 0x000000ffff097224 */ /* 0x000fe200008e0609 */
[----:B------:R-:W-:Y:S02]  /*02d0*/  LEA R68, P0, R12, c[0x0][0x168], 0x10 ;  /* 0x00005a000c447a11 */ /* 0x000fe400078080ff */
[----:B------:R-:W-:Y:S01]  /*02e0*/  LEA R60, P1, R6, c[0x0][0x168], 0x10 ;  /* 0x00005a00063c7a11 */ /* 0x000fe200078280ff */
[----:B------:R-:W-:Y:S01]  /*02f0*/  IMAD.IADD R76, R76, 0x1, -R7 ;  /* 0x000000014c4c7824 */ /* 0x000fe200078e0a07 */
[----:B------:R-:W-:Y:S02]  /*0300*/  LEA.HI.X R69, R12, c[0x0][0x16c], R11, 0x10, P0 ;  /* 0x00005b000c457a11 */ /* 0x000fe400000f840b */
[----:B------:R-:W-:-:S03]  /*0310*/  LEA.HI.X R61, R6, c[0x0][0x16c], R9, 0x10, P1 ;  /* 0x00005b00063d7a11 */ /* 0x000fc600008f8409 */
[----:B------:R-:W-:-:S04]  /*0320*/  IMAD.WIDE R68, R22, 0x4, R68 ;  /* 0x0000000416447825 */ /* 0x000fc800078e0244 */
[----:B------:R-:W-:Y:S02]  /*0330*/  IMAD.WIDE R60, R76, 0x4, R60 ;  /* 0x000000044c3c7825 */ /* 0x000fe400078e023c */
[----:B------:R-:W5:Y:S04]  /*0340*/  LDG.E.128 R68, [R68.64] ;  /* 0x0000002444447981 */ /* 0x000f68000c1e1d00 */
[----:B------:R-:W5:Y:S01]  /*0350*/  LDG.E.128 R60, [R60.64] ;  /* 0x000000243c3c7981 */ /* 0x000f62000c1e1d00 */
[----:B----4-:R-:W-:Y:S02]  /*0360*/  SHF.R.U32.HI R17, RZ, 0x14, R5 ;  /* 0x00000014ff117819 */ /* 0x010fe40000011605 */
[----:B------:R-:W-:Y:S02]  /*0370*/  SHF.R.U32.HI R7, RZ, 0x14, R3 ;  /* 0x00000014ff077819 */ /* 0x000fe40000011603 */
[----:B------:R-:W-:-:S02]  /*0380*/  LOP3.LUT R17, R17, 0x800, RZ, 0xc0, !PT ;  /* 0x0000080011117812 */ /* 0x000fc400078ec0ff */
[----:B------:R-:W-:Y:S02]  /*0390*/  LOP3.LUT R7, R7, 0x800, RZ, 0xc0, !PT ;  /* 0x0000080007077812 */ /* 0x000fe400078ec0ff */
[----:B------:R-:W-:Y:S02]  /*03a0*/  IADD3 R17, P0, R4, R17, RZ ;  /* 0x0000001104117210 */ /* 0x000fe40007f1e0ff */
[----:B------:R-:W-:-:S03]  /*03b0*/  IADD3 R18, P1, R2, R7, RZ ;  /* 0x0000000702127210 */ /* 0x000fc60007f3e0ff */
[----:B------:R-:W-:Y:S01]  /*03c0*/  IMAD.X R16, RZ, RZ, R5, P0 ;  /* 0x000000ffff107224 */ /* 0x000fe200000e0605 */
[----:B------:R-:W-:Y:S01]  /*03d0*/  LOP3.LUT R0, R17, R18, RZ, 0xfc, !PT ;  /* 0x0000001211007212 */ /* 0x000fe200078efcff */
[----:B------:R-:W-:-:S03]  /*03e0*/  IMAD.X R19, RZ, RZ, R3, P1 ;  /* 0x000000ffff137224 */ /* 0x000fc600008e0603 */
[----:B------:R-:W-:Y:S02]  /*03f0*/  ISETP.GE.U32.AND P0, PT, R0, 0x800, PT ;  /* 0x000008000000780c */ /* 0x000fe40003f06070 */
[----:B------:R-:W-:-:S04]  /*0400*/  LOP3.LUT R0, R16, R19, RZ, 0xfc, !PT ;  /* 0x0000001310007212 */ /* 0x000fc800078efcff */
[----:B------:R-:W-:Y:S01]  /*0410*/  ISETP.GE.U32.AND.EX P0, PT, R0, RZ, PT, P0 ;  /* 0x000000ff0000720c */ /* 0x000fe20003f06100 */
[----:B------:R-:W-:Y:S01]  /*0420*/  BSSY B6, `(.L_x_0) ;  /* 0x0000017000067945 */ /* 0x000fe20003800000 */
[----:B------:R-:W-:Y:S02]  /*0430*/  SHF.R.S32.HI R31, RZ, 0x1f, R22 ;  /* 0x0000001fff1f7819 */ /* 0x000fe40000011416 */
[----:B------:R-:W-:-:S09]  /*0440*/  SHF.R.S32.HI R23, RZ, 0x1f, R76 ;  /* 0x0000001fff177819 */ /* 0x000fd2000001144c */
[----:B------:R-:W-:Y:S05]  /*0450*/  @!P0 BRA `(.L_x_1) ;  /* 0x0000013000008947 */ /* 0x000fea0003800000 */
[----:B------:R-:W-:Y:S01]  /*0460*/  MOV R0, 0x0 ;  /* 0x0000000000007802 */ /* 0x000fe20000000f00 */
[----:B------:R-:W-:Y:S02]  /*0470*/  IMAD.MOV.U32 R4, RZ, RZ, c[0x4][0x60] ;  /* 0x01001800ff047624 */ /* 0x000fe400078e00ff */
[----:B------:R-:W-:Y:S01]  /*0480*/  IMAD.MOV.U32 R5, RZ, RZ, c[0x4][0x64] ;  /* 0x01001900ff057624 */ /* 0x000fe200078e00ff */
[----:B------:R0:W1:Y:S01]  /*0490*/  LDC.64 R2, c[0x4][R0] ;  /* 0x0100000000027b82 */ /* 0x0000620000000a00 */
[----:B------:R-:W-:Y:S02]  /*04a0*/  IMAD.MOV.U32 R6, RZ, RZ, c[0x4][0x58] ;  /* 0x01001600ff067624 */ /* 0x000fe400078e00ff */
[----:B------:R-:W-:Y:S02]  /*04b0*/  IMAD.MOV.U32 R7, RZ, RZ, c[0x4][0x5c] ;  /* 0x01001700ff077624 */ /* 0x000fe400078e00ff */
[----:B------:R-:W-:Y:S02]  /*04c0*/  IMAD.MOV.U32 R8, RZ, RZ, 0x34b ;  /* 0x0000034bff087424 */ /* 0x000fe400078e00ff */
[----:B------:R-:W-:-:S02]  /*04d0*/  IMAD.MOV.U32 R10, RZ, RZ, c[0x4][0x50] ;  /* 0x01001400ff0a7624 */ /* 0x000fc400078e00ff */
[----:B------:R-:W-:Y:S02]  /*04e0*/  IMAD.MOV.U32 R11, RZ, RZ, c[0x4][0x54] ;  /* 0x01001500ff0b7624 */ /* 0x000fe400078e00ff */
[----:B------:R-:W-:Y:S02]  /*04f0*/  IMAD.MOV.U32 R12, RZ, RZ, 0x1 ;  /* 0x00000001ff0c7424 */ /* 0x000fe400078e00ff */
[----:B------:R-:W-:Y:S02]  /*0500*/  IMAD.MOV.U32 R13, RZ, RZ, RZ ;  /* 0x000000ffff0d7224 */ /* 0x000fe400078e00ff */
[----:B0-----:R-:W-:-:S05]  /*0510*/  LEPC R14 ;  /* 0x00000000000e734e */ /* 0x001fca0000000000 */
[----:B------:R-:W-:Y:S02]  /*0520*/  MOV R9, 0x590 ;  /* 0x0000059000097802 */ /* 0x000fe40000000f00 */
[----:B------:R-:W-:Y:S02]  /*0530*/  MOV R20, 0x510 ;  /* 0x0000051000147802 */ /* 0x000fe40000000f00 */
[----:B------:R-:W-:Y:S02]  /*0540*/  MOV R21, 0x0 ;  /* 0x0000000000157802 */ /* 0x000fe40000000f00 */
[----:B------:R-:W-:-:S02]  /*0550*/  MOV R0, 0x0 ;  /* 0x0000000000007802 */ /* 0x000fc40000000f00 */
[----:B------:R-:W-:-:S04]  /*0560*/  IADD3 R20, P0, P1, -R20, R9, R14 ;  /* 0x0000000914147210 */ /* 0x000fc8000791e10e */
[----:B------:R-:W-:-:S04]  /*0570*/  IADD3.X R21, ~R0, R21, R15, P0, P1 ;  /* 0x0000001500157210 */ /* 0x000fc800007e250f */
[----:B-1---5:R-:W-:Y:S05]  /*0580*/  CALL.ABS.NOINC R2 ;  /* 0x0000000002007343 */ /* 0x022fea0003c00000 */
.L_x_1:
[----:B------:R-:W-:Y:S05]  /*0590*/  BSYNC B6 ;  /* 0x0000000000067941 */ /* 0x000fea0003800000 */
.L_x_0:
[C---:B------:R-:W-:Y:S01]  /*05a0*/  SHF.L.U64.HI R2, R22.reuse, 0x2, R31 ;  /* 0x0000000216027819 */ /* 0x040fe2000001021f */
[----:B------:R-:W-:Y:S01]  /*05b0*/  IMAD.SHL.U32 R22, R22, 0x4, RZ ;  /* 0x0000000416167824 */ /* 0x000fe200078e00ff */
[C---:B------:R-:W-:Y:S01]  /*05c0*/  SHF.L.U64.HI R23, R76.reuse, 0x2, R23 ;  /* 0x000000024c177819 */ /* 0x040fe20000010217 */
[----:B------:R-:W-:Y:S01]  /*05d0*/  IMAD.SHL.U32 R76, R76, 0x4, RZ ;  /* 0x000000044c4c7824 */ /* 0x000fe200078e00ff */
[C---:B------:R-:W-:Y:S02]  /*05e0*/  LEA R53, P0, R18.reuse, c[0x0][0x178], 0x10 ;  /* 0x00005e0012357a11 */ /* 0x040fe400078080ff */
[C---:B------:R-:W-:Y:S02]  /*05f0*/  LEA R45, P1, R17.reuse, c[0x0][0x178], 0x10 ;  /* 0x00005e00112d7a11 */ /* 0x040fe400078280ff */
[----:B------:R-:W-:Y:S02]  /*0600*/  LEA.HI.X R19, R18, c[0x0][0x17c], R19, 0x10, P0 ;  /* 0x00005f0012137a11 */ /* 0x000fe400000f8413 */
[----:B------:R-:W-:-:S02]  /*0610*/  LEA.HI.X R16, R17, c[0x0][0x17c], R16, 0x10, P1 ;  /* 0x00005f0011107a11 */ /* 0x000fc400008f8410 */
[----:B------:R-:W-:Y:S02]  /*0620*/  IADD3 R52, P0, R22, R53, RZ ;  /* 0x0000003516347210 */ /* 0x000fe40007f1e0ff */
[----:B------:R-:W-:-:S03]  /*0630*/  IADD3 R44, P1, R76, R45, RZ ;  /* 0x0000002d4c2c7210 */ /* 0x000fc60007f3e0ff */
[----:B------:R-:W-:Y:S02]  /*0640*/  IMAD.X R53, R2, 0x1, R19, P0 ;  /* 0x0000000102357824 */ /* 0x000fe400000e0613 */
[----:B------:R-:W-:-:S04]  /*0650*/  IMAD.X R45, R23, 0x1, R16, P1 ;  /* 0x00000001172d7824 */ /* 0x000fc800008e0610 */
[----:B------:R-:W5:Y:S04]  /*0660*/  LDG.E.128 R52, [R52.64] ;  /* 0x0000002434347981 */ /* 0x000f68000c1e1d00 */
[----:B------:R-:W5:Y:S02]  /*0670*/  LDG.E.128 R44, [R44.64] ;  /* 0x000000242c2c7981 */ /* 0x000f64000c1e1d00 */
[----:B-----5:R-:W-:Y:S01]  /*0680*/  SHF.R.U32.HI R17, RZ, 0x14, R37 ;  /* 0x00000014ff117819 */ /* 0x020fe20000011625 */
[----:B------:R-:W-:Y:S01]  /*0690*/  BSSY B6, `(.L_x_2) ;  /* 0x0000020000067945 */ /* 0x000fe20003800000 */
        /* <DEDUP_REMOVED lines=10> */
[----:B------:R-:W-:-:S13]  /*0740*/  ISETP.GE.U32.AND.EX P0, PT, R0, RZ, PT, P0 ;  /* 0x000000ff0000720c */ /* 0x000fda0003f06100 */
        /* <DEDUP_REMOVED lines=19> */
[----:B-1----:R-:W-:Y:S05]  /*0880*/  CALL.ABS.NOINC R14 ;  /* 0x000000000e007343 */ /* 0x002fea0003c00000 */
.L_x_3:
[----:B------:R-:W-:Y:S05]  /*0890*/  BSYNC B6 ;  /* 0x0000000000067941 */ /* 0x000fea0003800000 */
.L_x_2:
[C---:B------:R-:W-:Y:S02]  /*08a0*/  LEA R37, P0, R18.reuse, c[0x0][0x188], 0x10 ;  /* 0x0000620012257a11 */ /* 0x040fe400078080ff */
[C---:B------:R-:W-:Y:S02]  /*08b0*/  LEA R29, P1, R17.reuse, c[0x0][0x188], 0x10 ;  /* 0x00006200111d7a11 */ /* 0x040fe400078280ff */
[----:B------:R-:W-:Y:S02]  /*08c0*/  LEA.HI.X R19, R18, c[0x0][0x18c], R19, 0x10, P0 ;  /* 0x0000630012137a11 */ /* 0x000fe400000f8413 */
[----:B------:R-:W-:Y:S02]  /*08d0*/  LEA.HI.X R16, R17, c[0x0][0x18c], R16, 0x10, P1 ;  /* 0x0000630011107a11 */ /* 0x000fe400008f8410 */
[----:B------:R-:W-:Y:S02]  /*08e0*/  IADD3 R36, P0, R37, R22, RZ ;  /* 0x0000001625247210 */ /* 0x000fe40007f1e0ff */
[----:B------:R-:W-:-:S03]  /*08f0*/  IADD3 R28, P1, R29, R76, RZ ;  /* 0x0000004c1d1c7210 */ /* 0x000fc60007f3e0ff */
[----:B------:R-:W-:Y:S02]  /*0900*/  IMAD.X R37, R19, 0x1, R2, P0 ;  /* 0x0000000113257824 */ /* 0x000fe400000e0602 */
[----:B------:R-:W-:-:S04]  /*0910*/  IMAD.X R29, R16, 0x1, R23, P1 ;  /* 0x00000001101d7824 */ /* 0x000fc800008e0617 */
[----:B------:R-:W5:Y:S04]  /*0920*/  LDG.E.128 R36, [R36.64] ;  /* 0x0000002424247981 */ /* 0x000f68000c1e1d00 */
[----:B------:R-:W5:Y:S01]  /*0930*/  LDG.E.128 R28, [R28.64] ;  /* 0x000000241c1c7981 */ /* 0x000f62000c1e1d00 */
[----:B------:R-:W-:Y:S01]  /*0940*/  SHF.R.U32.HI R17, RZ, 0x14, R27 ;  /* 0x00000014ff117819 */ /* 0x000fe2000001161b */
[----:B------:R-:W-:Y:S01]  /*0950*/  BSSY B6, `(.L_x_4) ;  /* 0x0000020000067945 */ /* 0x000fe20003800000 */
[----:B------:R-:W-:Y:S02]  /*0960*/  SHF.R.U32.HI R3, RZ, 0x14, R25 ;  /* 0x00000014ff037819 */ /* 0x000fe40000011619 */
[----:B------:R-:W-:Y:S02]  /*0970*/  LOP3.LUT R17, R17, 0x800, RZ, 0xc0, !PT ;  /* 0x0000080011117812 */ /* 0x000fe400078ec0ff */
[----:B------:R-:W-:-:S02]  /*0980*/  LOP3.LUT R3, R3, 0x800, RZ, 0xc0, !PT ;  /* 0x0000080003037812 */ /* 0x000fc400078ec0ff */
        /* <DEDUP_REMOVED lines=28> */
.L_x_5:
[----:B------:R-:W-:Y:S05]  /*0b50*/  BSYNC B6 ;  /* 0x0000000000067941 */ /* 0x000fea0003800000 */
.L_x_4:
        /* <DEDUP_REMOVED lines=43> */
.L_x_7:
[----:B------:R-:W-:Y:S05]  /*0e10*/  BSYNC B6 ;  /* 0x0000000000067941 */ /* 0x000fea0003800000 */
.L_x_6:
[C---:B------:R-:W-:Y:S02]  /*0e20*/  LEA R9, P1, R79.reuse, c[0x0][0x1a8], 0x10 ;  /* 0x00006a004f097a11 */ /* 0x040fe400078280ff */
[C---:B------:R-:W-:Y:S02]  /*0e30*/  LEA R5, P0, R78.reuse, c[0x0][0x1a8], 0x10 ;  /* 0x00006a004e057a11 */ /* 0x040fe400078080ff */
[----:B------:R-:W-:Y:S02]  /*0e40*/  LEA.HI.X R79, R79, c[0x0][0x1ac], R84, 0x10, P1 ;  /* 0x00006b004f4f7a11 */ /* 0x000fe400008f8454 */
[----:B------:R-:W-:Y:S02]  /*0e50*/  IADD3 R8, P1, R9, R22, RZ ;  /* 0x0000001609087210 */ /* 0x000fe40007f3e0ff */
[----:B------:R-:W-:Y:S02]  /*0e60*/  LEA.HI.X R78, R78, c[0x0][0x1ac], R77, 0x10, P0 ;  /* 0x00006b004e4e7a11 */ /* 0x000fe400000f844d */
[----:B------:R-:W-:Y:S01]  /*0e70*/  IADD3 R4, P0, R5, R76, RZ ;  /* 0x0000004c05047210 */ /* 0x000fe20007f1e0ff */
[----:B------:R-:W-:-:S04]  /*0e80*/  IMAD.X R9, R79, 0x1, R2, P1 ;  /* 0x000000014f097824 */ /* 0x000fc800008e0602 */
[----:B------:R-:W-:Y:S02]  /*0e90*/  IMAD.X R5, R78, 0x1, R23, P0 ;  /* 0x000000014e057824 */ /* 0x000fe400000e0617 */
[----:B------:R-:W2:Y:S04]  /*0ea0*/  LDG.E.128 R8, [R8.64] ;  /* 0x0000002408087981 */ /* 0x000ea8000c1e1d00 */
[----:B------:R-:W3:Y:S01]  /*0eb0*/  LDG.E.128 R4, [R4.64] ;  /* 0x0000002404047981 */ /* 0x000ee2000c1e1d00 */
[----:B------:R-:W-:Y:S02]  /*0ec0*/  FADD R14, R69, R53 ;  /* 0x00000035450e7221 */ /* 0x000fe40000000000 */
[----:B------:R-:W-:Y:S02]  /*0ed0*/  FADD R3, R62, R46 ;  /* 0x0000002e3e037221 */ /* 0x000fe40000000000 */
[----:B------:R-:W-:-:S02]  /*0ee0*/  FADD R2, R61, R45 ;  /* 0x0000002d3d027221 */ /* 0x000fc40000000000 */
[----:B-----5:R-:W-:Y:S02]  /*0ef0*/  FADD R14, R37, R14 ;  /* 0x0000000e250e7221 */ /* 0x020fe40000000000 */
[----:B------:R-:W-:Y:S02]  /*0f00*/  FADD R0, R63, R47 ;  /* 0x0000002f3f007221 */ /* 0x000fe40000000000 */
[----:B------:R-:W-:Y:S02]  /*0f10*/  FADD R13, R60, R44 ;  /* 0x0000002c3c0d7221 */ /* 0x000fe40000000000 */
[----:B------:R-:W-:Y:S02]  /*0f20*/  FADD R12, R71, R55 ;  /* 0x00000037470c7221 */ /* 0x000fe40000000000 */
[----:B------:R-:W-:Y:S02]  /*0f30*/  FADD R15, R70, R54 ;  /* 0x00000036460f7221 */ /* 0x000fe40000000000 */
[----:B------:R-:W-:-:S02]  /*0f40*/  FADD R21, R68, R52 ;  /* 0x0000003444157221 */ /* 0x000fc40000000000 */
[----:B------:R-:W-:Y:S02]  /*0f50*/  FADD R3, R30, R3 ;  /* 0x000000031e037221 */ /* 0x000fe40000000000 */
        /* <DEDUP_REMOVED lines=14> */
[----:B--2---:R-:W-:Y:S02]  /*1040*/  FADD R9, R14, R9 ;  /* 0x000000090e097221 */ /* 0x004fe40000000000 */
[----:B------:R-:W-:Y:S02]  /*1050*/  IMAD.MOV.U32 R14, RZ, RZ, 0x4 ;  /* 0x00000004ff0e7424 */ /* 0x000fe400078e00ff */
[----:B---3--:R-:W-:-:S02]  /*1060*/  FADD R5, R2, R5 ;  /* 0x0000000502057221 */ /* 0x008fc40000000000 */
[----:B------:R-:W-:Y:S02]  /*1070*/  FADD R6, R3, R6 ;  /* 0x0000000603067221 */ /* 0x000fe40000000000 */
[----:B------:R-:W-:Y:S02]  /*1080*/  FADD R8, R21, R8 ;  /* 0x0000000815087221 */ /* 0x000fe40000000000 */
[----:B------:R-:W-:Y:S02]  /*1090*/  FADD R10, R15, R10 ;  /* 0x0000000a0f0a7221 */ /* 0x000fe40000000000 */
[----:B------:R-:W-:Y:S02]  /*10a0*/  FADD R11, R12, R11 ;  /* 0x0000000b0c0b7221 */ /* 0x000fe40000000000 */
[----:B------:R-:W-:Y:S02]  /*10b0*/  FADD R4, R13, R4 ;  /* 0x000000040d047221 */ /* 0x000fe40000000000 */
[----:B------:R-:W-:-:S04]  /*10c0*/  IMAD.WIDE R2, R85, R14, c[0x0][0x1b0] ;  /* 0x00006c0055027625 */ /* 0x000fc800078e020e */
[----:B------:R-:W-:Y:S01]  /*10d0*/  FADD R7, R0, R7 ;  /* 0x0000000700077221 */ /* 0x000fe20000000000 */
[----:B------:R-:W-:Y:S04]  /*10e0*/  STG.E.128 [R2.64], R8 ;  /* 0x0000000802007986 */ /* 0x000fe8000c101d24 */
[----:B------:R-:W-:Y:S01]  /*10f0*/  STG.E.128 [R2.64+0x800], R4 ;  /* 0x0008000402007986 */ /* 0x000fe2000c101d24 */
[----:B------:R-:W-:Y:S05]  /*1100*/  EXIT ;  /* 0x000000000000794d */ /* 0x000fea0003800000 */
.L_x_8:
[----:B------:R-:W-:-:S00]  /*1110*/  BRA `(.L_x_8) ;  /* 0xfffffff000007947 */ /* 0x000fc0000383ffff */
[----:B------:R-:W-:-:S00]  /*1120*/  NOP ;  /* 0x0000000000007918 */ /* 0x000fc00000000000 */
        /* <DEDUP_REMOVED lines=13> */
.L_x_9:


//--------------------- .nv.global.init           --------------------------
	.section	.nv.global.init,"aw",@progbits
.nv.global.init:
	.type		assertFunc_1,@object
	.size		assertFunc_1,(assertFunc_3 - assertFunc_1)
assertFunc_1:
        /*0000*/ 	.byte	0x5f, 0x63, 0x61, 0x6c, 0x6c, 0x5f, 0x77, 0x69, 0x74, 0x68, 0x5f, 0x66, 0x72, 0x61, 0x6d, 0x65
        /*0010*/ 	.byte	0x73, 0x5f, 0x72, 0x65, 0x6d, 0x6f, 0x76, 0x65, 0x64
	.type		assertFunc_3,@object
	.size		assertFunc_3,(assertFunc_2 - assertFunc_3)
assertFunc_3:
        /*0019*/ 	.byte	0x5f, 0x63, 0x61, 0x6c, 0x6c, 0x5f, 0x77, 0x69, 0x74, 0x68, 0x5f, 0x66, 0x72, 0x61, 0x6d, 0x65
        /*0029*/ 	.byte	0x73, 0x5f, 0x72, 0x65, 0x6d, 0x6f, 0x76, 0x65, 0x64
	.type		assertFunc_2,@object
	.size		assertFunc_2,(assertFunc_0 - assertFunc_2)
assertFunc_2:
        /*0032*/ 	.byte	0x5f, 0x63, 0x61, 0x6c, 0x6c, 0x5f, 0x77, 0x69, 0x74, 0x68, 0x5f, 0x66, 0x72, 0x61, 0x6d, 0x65
        /*0042*/ 	.byte	0x73, 0x5f, 0x72, 0x65, 0x6d, 0x6f, 0x76, 0x65, 0x64
	.type		assertFunc_0,@object
	.size		assertFunc_0,(assertMessage_0 - assertFunc_0)
assertFunc_0:
        /*004b*/ 	.byte	0x5f, 0x63, 0x61, 0x6c, 0x6c, 0x5f, 0x77, 0x69, 0x74, 0x68, 0x5f, 0x66, 0x72, 0x61, 0x6d, 0x65
        /*005b*/ 	.byte	0x73, 0x5f, 0x72, 0x65, 0x6d, 0x6f, 0x76, 0x65, 0x64
	.type		assertMessage_0,@object
	.size		assertMessage_0,(assertFile_0 - assertMessage_0)
assertMessage_0:
        /*0064*/ 	.byte	0x69, 0x6e, 0x64, 0x65, 0x78, 0x20, 0x6f, 0x75, 0x74, 0x20, 0x6f, 0x66, 0x20, 0x62, 0x6f, 0x75
        /*0074*/ 	.byte	0x6e, 0x64, 0x73, 0x3a, 0x20, 0x30, 0x20, 0x3c, 0x3d, 0x20, 0x74, 0x6d, 0x70, 0x38, 0x20, 0x3c
        /*0084*/ 	.byte	0x20, 0x32, 0x30, 0x34, 0x38
	.type		assertFile_0,@object
	.size		assertFile_0,(assertMessage_3 - assertFile_0)
assertFile_0:
        /*0089*/ 	.byte	0x3c, 0x66, 0x72, 0x6f, 0x7a, 0x65, 0x6e, 0x20, 0x69, 0x6d, 0x70, 0x6f, 0x72, 0x74, 0x6c, 0x69
        /*0099*/ 	.byte	0x62, 0x2e, 0x5f, 0x62, 0x6f, 0x6f, 0x74, 0x73, 0x74, 0x72, 0x61, 0x70, 0x5f, 0x65, 0x78, 0x74
        /*00a9*/ 	.byte	0x65, 0x72, 0x6e, 0x61, 0x6c, 0x3e
	.type		assertMessage_3,@object
	.size		assertMessage_3,(assertMessage_1 - assertMessage_3)
assertMessage_3:
        /*00af*/ 	.byte	0x69, 0x6e, 0x64, 0x65, 0x78, 0x20, 0x6f, 0x75, 0x74, 0x20, 0x6f, 0x66, 0x20, 0x62, 0x6f, 0x75
        /*00bf*/ 	.byte	0x6e, 0x64, 0x73, 0x3a, 0x20, 0x30, 0x20, 0x3c, 0x3d, 0x20, 0x74, 0x6d, 0x70, 0x32, 0x36, 0x20
        /*00cf*/ 	.byte	0x3c, 0x20, 0x32, 0x30, 0x34, 0x38
	.type		assertMessage_1,@object
	.size		assertMessage_1,(assertFile_2 - assertMessage_1)
assertMessage_1:
        /*00d5*/ 	.byte	0x69, 0x6e, 0x64, 0x65, 0x78, 0x20, 0x6f, 0x75, 0x74, 0x20, 0x6f, 0x66, 0x20, 0x62, 0x6f, 0x75
        /*00e5*/ 	.byte	0x6e, 0x64, 0x73, 0x3a, 0x20, 0x30, 0x20, 0x3c, 0x3d, 0x20, 0x74, 0x6d, 0x70, 0x31, 0x34, 0x20
        /*00f5*/ 	.byte	0x3c, 0x20, 0x32, 0x30, 0x34, 0x38
	.type		assertFile_2,@object
	.size		assertFile_2,(assertFile_1 - assertFile_2)
assertFile_2:
        /*00fb*/ 	.byte	0x3c, 0x66, 0x72, 0x6f, 0x7a, 0x65, 0x6e, 0x20, 0x69, 0x6d, 0x70, 0x6f, 0x72, 0x74, 0x6c, 0x69
        /*010b*/ 	.byte	0x62, 0x2e, 0x5f, 0x62, 0x6f, 0x6f, 0x74, 0x73, 0x74, 0x72, 0x61, 0x70, 0x5f, 0x65, 0x78, 0x74
        /*011b*/ 	.byte	0x65, 0x72, 0x6e, 0x61, 0x6c, 0x3e
	.type		assertFile_1,@object
	.size		assertFile_1,(assertFile_3 - assertFile_1)
assertFile_1:
        /*0121*/ 	.byte	0x3c, 0x66, 0x72, 0x6f, 0x7a, 0x65, 0x6e, 0x20, 0x69, 0x6d, 0x70, 0x6f, 0x72, 0x74, 0x6c, 0x69
        /*0131*/ 	.byte	0x62, 0x2e, 0x5f, 0x62, 0x6f, 0x6f, 0x74, 0x73, 0x74, 0x72, 0x61, 0x70, 0x5f, 0x65, 0x78, 0x74
        /*0141*/ 	.byte	0x65, 0x72, 0x6e, 0x61, 0x6c, 0x3e
	.type		assertFile_3,@object
	.size		assertFile_3,(assertMessage_2 - assertFile_3)
assertFile_3:
        /*0147*/ 	.byte	0x3c, 0x66, 0x72, 0x6f, 0x7a, 0x65, 0x6e, 0x20, 0x69, 0x6d, 0x70, 0x6f, 0x72, 0x74, 0x6c, 0x69
        /*0157*/ 	.byte	0x62, 0x2e, 0x5f, 0x62, 0x6f, 0x6f, 0x74, 0x73, 0x74, 0x72, 0x61, 0x70, 0x5f, 0x65, 0x78, 0x74
        /*0167*/ 	.byte	0x65, 0x72, 0x6e, 0x61, 0x6c, 0x3e
	.type		assertMessage_2,@object
	.size		assertMessage_2,(.L_5 - assertMessage_2)
assertMessage_2:
        /*016d*/ 	.byte	0x69, 0x6e, 0x64, 0x65, 0x78, 0x20, 0x6f, 0x75, 0x74, 0x20, 0x6f, 0x66, 0x20, 0x62, 0x6f, 0x75
        /*017d*/ 	.byte	0x6e, 0x64, 0x73, 0x3a, 0x20, 0x30, 0x20, 0x3c, 0x3d, 0x20, 0x74, 0x6d, 0x70, 0x32, 0x30, 0x20
        /*018d*/ 	.byte	0x3c, 0x20, 0x32, 0x30, 0x34, 0x38
.L_5:


//--------------------- SYMBOLS --------------------------

	.type		__assertfail,@function
